//
// Generated by NVIDIA NVVM Compiler
//
// Compiler Build ID: CL-36424714
// Cuda compilation tools, release 13.0, V13.0.88
// Based on NVVM 20.0.0
//

.version 9.0
.target sm_100
.address_size 64

	// .globl	_Z23matrix_transpose_kernelPKfPfii
// _ZZ28matrix_multiplication_kernelPKfS0_PfiiiE5tileA has been demoted
// _ZZ28matrix_multiplication_kernelPKfS0_PfiiiE5tileB has been demoted
// _ZZ18row_softmax_kernelPfiifE5s_max has been demoted
// _ZZ18row_softmax_kernelPfiifE5s_sum has been demoted

.visible .entry _Z23matrix_transpose_kernelPKfPfii(
	.param .u64 .ptr .align 1 _Z23matrix_transpose_kernelPKfPfii_param_0,
	.param .u64 .ptr .align 1 _Z23matrix_transpose_kernelPKfPfii_param_1,
	.param .u32 _Z23matrix_transpose_kernelPKfPfii_param_2,
	.param .u32 _Z23matrix_transpose_kernelPKfPfii_param_3
)
{
	.reg .pred 	%p<4>;
	.reg .b32 	%r<13>;
	.reg .b32 	%f<2>;
	.reg .b64 	%rd<9>;

	ld.param.u64 	%rd1, [_Z23matrix_transpose_kernelPKfPfii_param_0];
	ld.param.u64 	%rd2, [_Z23matrix_transpose_kernelPKfPfii_param_1];
	ld.param.u32 	%r3, [_Z23matrix_transpose_kernelPKfPfii_param_2];
	ld.param.u32 	%r4, [_Z23matrix_transpose_kernelPKfPfii_param_3];
	mov.u32 	%r5, %ctaid.y;
	mov.u32 	%r6, %ntid.y;
	mov.u32 	%r7, %tid.y;
	mad.lo.s32 	%r1, %r5, %r6, %r7;
	mov.u32 	%r8, %ctaid.x;
	mov.u32 	%r9, %ntid.x;
	mov.u32 	%r10, %tid.x;
	mad.lo.s32 	%r2, %r8, %r9, %r10;
	setp.ge.s32 	%p1, %r1, %r3;
	setp.ge.s32 	%p2, %r2, %r4;
	or.pred  	%p3, %p1, %p2;
	@%p3 bra 	$L__BB0_2;
	cvta.to.global.u64 	%rd3, %rd1;
	cvta.to.global.u64 	%rd4, %rd2;
	mad.lo.s32 	%r11, %r4, %r1, %r2;
	mul.wide.s32 	%rd5, %r11, 4;
	add.s64 	%rd6, %rd3, %rd5;
	ld.global.f32 	%f1, [%rd6];
	mad.lo.s32 	%r12, %r3, %r2, %r1;
	mul.wide.s32 	%rd7, %r12, 4;
	add.s64 	%rd8, %rd4, %rd7;
	st.global.f32 	[%rd8], %f1;
$L__BB0_2:
	ret;

}
	// .globl	_Z28matrix_multiplication_kernelPKfS0_Pfiii
.visible .entry _Z28matrix_multiplication_kernelPKfS0_Pfiii(
	.param .u64 .ptr .align 1 _Z28matrix_multiplication_kernelPKfS0_Pfiii_param_0,
	.param .u64 .ptr .align 1 _Z28matrix_multiplication_kernelPKfS0_Pfiii_param_1,
	.param .u64 .ptr .align 1 _Z28matrix_multiplication_kernelPKfS0_Pfiii_param_2,
	.param .u32 _Z28matrix_multiplication_kernelPKfS0_Pfiii_param_3,
	.param .u32 _Z28matrix_multiplication_kernelPKfS0_Pfiii_param_4,
	.param .u32 _Z28matrix_multiplication_kernelPKfS0_Pfiii_param_5
)
{
	.reg .pred 	%p<12>;
	.reg .b32 	%r<43>;
	.reg .b32 	%f<63>;
	.reg .b64 	%rd<13>;
	// demoted variable
	.shared .align 4 .b8 _ZZ28matrix_multiplication_kernelPKfS0_PfiiiE5tileA[1024];
	// demoted variable
	.shared .align 4 .b8 _ZZ28matrix_multiplication_kernelPKfS0_PfiiiE5tileB[1024];
	ld.param.u64 	%rd4, [_Z28matrix_multiplication_kernelPKfS0_Pfiii_param_0];
	ld.param.u64 	%rd5, [_Z28matrix_multiplication_kernelPKfS0_Pfiii_param_1];
	ld.param.u64 	%rd6, [_Z28matrix_multiplication_kernelPKfS0_Pfiii_param_2];
	ld.param.u32 	%r24, [_Z28matrix_multiplication_kernelPKfS0_Pfiii_param_3];
	ld.param.u32 	%r25, [_Z28matrix_multiplication_kernelPKfS0_Pfiii_param_4];
	ld.param.u32 	%r26, [_Z28matrix_multiplication_kernelPKfS0_Pfiii_param_5];
	mov.u32 	%r27, %ctaid.y;
	shl.b32 	%r28, %r27, 4;
	mov.u32 	%r40, %tid.y;
	add.s32 	%r2, %r28, %r40;
	mov.u32 	%r29, %ctaid.x;
	shl.b32 	%r3, %r29, 4;
	mov.u32 	%r38, %tid.x;
	add.s32 	%r5, %r3, %r38;
	setp.lt.s32 	%p1, %r25, 1;
	mov.f32 	%f62, 0f00000000;
	@%p1 bra 	$L__BB1_7;
	add.s32 	%r30, %r25, 15;
	shr.u32 	%r31, %r30, 4;
	shl.b32 	%r32, %r40, 6;
	mov.u32 	%r33, _ZZ28matrix_multiplication_kernelPKfS0_PfiiiE5tileA;
	add.s32 	%r6, %r33, %r32;
	shl.b32 	%r34, %r38, 2;
	add.s32 	%r7, %r6, %r34;
	mov.u32 	%r35, _ZZ28matrix_multiplication_kernelPKfS0_PfiiiE5tileB;
	add.s32 	%r9, %r35, %r34;
	add.s32 	%r8, %r9, %r32;
	neg.s32 	%r42, %r31;
	mad.lo.s32 	%r36, %r40, %r26, %r38;
	add.s32 	%r41, %r36, %r3;
	shl.b32 	%r12, %r26, 4;
	mad.lo.s32 	%r39, %r25, %r2, %r38;
	cvta.to.global.u64 	%rd1, %rd4;
	cvta.to.global.u64 	%rd2, %rd5;
	mov.f32 	%f62, 0f00000000;
$L__BB1_2:
	setp.ge.s32 	%p2, %r2, %r24;
	mul.wide.s32 	%rd7, %r39, 4;
	add.s64 	%rd3, %rd1, %rd7;
	setp.ge.s32 	%p3, %r38, %r25;
	mov.f32 	%f60, 0f00000000;
	or.pred  	%p4, %p2, %p3;
	@%p4 bra 	$L__BB1_4;
	ld.global.f32 	%f60, [%rd3];
$L__BB1_4:
	setp.ge.s32 	%p5, %r5, %r26;
	st.shared.f32 	[%r7], %f60;
	setp.ge.s32 	%p6, %r40, %r25;
	mov.f32 	%f61, 0f00000000;
	or.pred  	%p7, %p5, %p6;
	@%p7 bra 	$L__BB1_6;
	mul.wide.s32 	%rd8, %r41, 4;
	add.s64 	%rd9, %rd2, %rd8;
	ld.global.f32 	%f61, [%rd9];
$L__BB1_6:
	st.shared.f32 	[%r8], %f61;
	bar.sync 	0;
	ld.shared.f32 	%f12, [%r6];
	ld.shared.f32 	%f13, [%r9];
	fma.rn.f32 	%f14, %f12, %f13, %f62;
	ld.shared.f32 	%f15, [%r6+4];
	ld.shared.f32 	%f16, [%r9+64];
	fma.rn.f32 	%f17, %f15, %f16, %f14;
	ld.shared.f32 	%f18, [%r6+8];
	ld.shared.f32 	%f19, [%r9+128];
	fma.rn.f32 	%f20, %f18, %f19, %f17;
	ld.shared.f32 	%f21, [%r6+12];
	ld.shared.f32 	%f22, [%r9+192];
	fma.rn.f32 	%f23, %f21, %f22, %f20;
	ld.shared.f32 	%f24, [%r6+16];
	ld.shared.f32 	%f25, [%r9+256];
	fma.rn.f32 	%f26, %f24, %f25, %f23;
	ld.shared.f32 	%f27, [%r6+20];
	ld.shared.f32 	%f28, [%r9+320];
	fma.rn.f32 	%f29, %f27, %f28, %f26;
	ld.shared.f32 	%f30, [%r6+24];
	ld.shared.f32 	%f31, [%r9+384];
	fma.rn.f32 	%f32, %f30, %f31, %f29;
	ld.shared.f32 	%f33, [%r6+28];
	ld.shared.f32 	%f34, [%r9+448];
	fma.rn.f32 	%f35, %f33, %f34, %f32;
	ld.shared.f32 	%f36, [%r6+32];
	ld.shared.f32 	%f37, [%r9+512];
	fma.rn.f32 	%f38, %f36, %f37, %f35;
	ld.shared.f32 	%f39, [%r6+36];
	ld.shared.f32 	%f40, [%r9+576];
	fma.rn.f32 	%f41, %f39, %f40, %f38;
	ld.shared.f32 	%f42, [%r6+40];
	ld.shared.f32 	%f43, [%r9+640];
	fma.rn.f32 	%f44, %f42, %f43, %f41;
	ld.shared.f32 	%f45, [%r6+44];
	ld.shared.f32 	%f46, [%r9+704];
	fma.rn.f32 	%f47, %f45, %f46, %f44;
	ld.shared.f32 	%f48, [%r6+48];
	ld.shared.f32 	%f49, [%r9+768];
	fma.rn.f32 	%f50, %f48, %f49, %f47;
	ld.shared.f32 	%f51, [%r6+52];
	ld.shared.f32 	%f52, [%r9+832];
	fma.rn.f32 	%f53, %f51, %f52, %f50;
	ld.shared.f32 	%f54, [%r6+56];
	ld.shared.f32 	%f55, [%r9+896];
	fma.rn.f32 	%f56, %f54, %f55, %f53;
	ld.shared.f32 	%f57, [%r6+60];
	ld.shared.f32 	%f58, [%r9+960];
	fma.rn.f32 	%f62, %f57, %f58, %f56;
	bar.sync 	0;
	add.s32 	%r42, %r42, 1;
	setp.ne.s32 	%p8, %r42, 0;
	add.s32 	%r41, %r41, %r12;
	add.s32 	%r40, %r40, 16;
	add.s32 	%r39, %r39, 16;
	add.s32 	%r38, %r38, 16;
	@%p8 bra 	$L__BB1_2;
$L__BB1_7:
	setp.ge.s32 	%p9, %r2, %r24;
	setp.ge.s32 	%p10, %r5, %r26;
	or.pred  	%p11, %p9, %p10;
	@%p11 bra 	$L__BB1_9;
	mad.lo.s32 	%r37, %r26, %r2, %r5;
	cvta.to.global.u64 	%rd10, %rd6;
	mul.wide.s32 	%rd11, %r37, 4;
	add.s64 	%rd12, %rd10, %rd11;
	st.global.f32 	[%rd12], %f62;
$L__BB1_9:
	ret;

}
	// .globl	_Z18row_softmax_kernelPfiif
.visible .entry _Z18row_softmax_kernelPfiif(
	.param .u64 .ptr .align 1 _Z18row_softmax_kernelPfiif_param_0,
	.param .u32 _Z18row_softmax_kernelPfiif_param_1,
	.param .u32 _Z18row_softmax_kernelPfiif_param_2,
	.param .f32 _Z18row_softmax_kernelPfiif_param_3
)
{
	.reg .pred 	%p<13>;
	.reg .b32 	%r<37>;
	.reg .b32 	%f<34>;
	.reg .b64 	%rd<9>;
	// demoted variable
	.shared .align 4 .b8 _ZZ18row_softmax_kernelPfiifE5s_max[1024];
	// demoted variable
	.shared .align 4 .b8 _ZZ18row_softmax_kernelPfiifE5s_sum[1024];
	ld.param.u64 	%rd2, [_Z18row_softmax_kernelPfiif_param_0];
	ld.param.u32 	%r20, [_Z18row_softmax_kernelPfiif_param_2];
	ld.param.f32 	%f10, [_Z18row_softmax_kernelPfiif_param_3];
	cvta.to.global.u64 	%rd1, %rd2;
	mov.u32 	%r1, %ctaid.x;
	mov.u32 	%r36, %tid.x;
	setp.ge.s32 	%p1, %r36, %r20;
	mov.f32 	%f31, 0fFF800000;
	@%p1 bra 	$L__BB2_3;
	mul.lo.s32 	%r3, %r20, %r1;
	mov.f32 	%f31, 0fFF800000;
	mov.u32 	%r4, %ntid.x;
	mov.u32 	%r32, %r36;
$L__BB2_2:
	add.s32 	%r21, %r32, %r3;
	mul.wide.s32 	%rd3, %r21, 4;
	add.s64 	%rd4, %rd1, %rd3;
	ld.global.f32 	%f13, [%rd4];
	mul.f32 	%f14, %f10, %f13;
	max.f32 	%f31, %f31, %f14;
	add.s32 	%r32, %r32, %r4;
	setp.lt.s32 	%p2, %r32, %r20;
	@%p2 bra 	$L__BB2_2;
$L__BB2_3:
	shl.b32 	%r22, %r36, 2;
	mov.u32 	%r23, _ZZ18row_softmax_kernelPfiifE5s_max;
	add.s32 	%r7, %r23, %r22;
	st.shared.f32 	[%r7], %f31;
	bar.sync 	0;
	mov.u32 	%r8, %ntid.x;
	setp.lt.u32 	%p3, %r8, 2;
	@%p3 bra 	$L__BB2_8;
	mov.u32 	%r33, %r8;
$L__BB2_5:
	shr.u32 	%r10, %r33, 1;
	setp.ge.u32 	%p4, %r36, %r10;
	@%p4 bra 	$L__BB2_7;
	ld.shared.f32 	%f15, [%r7];
	shl.b32 	%r24, %r10, 2;
	add.s32 	%r25, %r7, %r24;
	ld.shared.f32 	%f16, [%r25];
	max.f32 	%f17, %f15, %f16;
	st.shared.f32 	[%r7], %f17;
$L__BB2_7:
	bar.sync 	0;
	setp.gt.u32 	%p5, %r33, 3;
	mov.u32 	%r33, %r10;
	@%p5 bra 	$L__BB2_5;
$L__BB2_8:
	setp.ge.s32 	%p6, %r36, %r20;
	ld.shared.f32 	%f4, [_ZZ18row_softmax_kernelPfiifE5s_max];
	bar.sync 	0;
	mov.f32 	%f33, 0f00000000;
	@%p6 bra 	$L__BB2_11;
	mul.lo.s32 	%r11, %r20, %r1;
	mov.f32 	%f33, 0f00000000;
	mov.u32 	%r34, %r36;
$L__BB2_10:
	add.s32 	%r26, %r34, %r11;
	mul.wide.s32 	%rd5, %r26, 4;
	add.s64 	%rd6, %rd1, %rd5;
	ld.global.f32 	%f20, [%rd6];
	mul.f32 	%f21, %f10, %f20;
	sub.f32 	%f22, %f21, %f4;
	mul.f32 	%f23, %f22, 0f3FB8AA3B;
	ex2.approx.f32 	%f24, %f23;
	st.global.f32 	[%rd6], %f24;
	add.f32 	%f33, %f33, %f24;
	add.s32 	%r34, %r34, %r8;
	setp.lt.s32 	%p7, %r34, %r20;
	@%p7 bra 	$L__BB2_10;
$L__BB2_11:
	setp.lt.u32 	%p8, %r8, 2;
	mov.u32 	%r28, _ZZ18row_softmax_kernelPfiifE5s_sum;
	add.s32 	%r14, %r28, %r22;
	st.shared.f32 	[%r14], %f33;
	bar.sync 	0;
	@%p8 bra 	$L__BB2_16;
	mov.u32 	%r35, %r8;
$L__BB2_13:
	shr.u32 	%r16, %r35, 1;
	setp.ge.u32 	%p9, %r36, %r16;
	@%p9 bra 	$L__BB2_15;
	shl.b32 	%r29, %r16, 2;
	add.s32 	%r30, %r14, %r29;
	ld.shared.f32 	%f25, [%r30];
	ld.shared.f32 	%f26, [%r14];
	add.f32 	%f27, %f25, %f26;
	st.shared.f32 	[%r14], %f27;
$L__BB2_15:
	bar.sync 	0;
	setp.gt.u32 	%p10, %r35, 3;
	mov.u32 	%r35, %r16;
	@%p10 bra 	$L__BB2_13;
$L__BB2_16:
	setp.ge.s32 	%p11, %r36, %r20;
	ld.shared.f32 	%f8, [_ZZ18row_softmax_kernelPfiifE5s_sum];
	bar.sync 	0;
	@%p11 bra 	$L__BB2_19;
	mul.lo.s32 	%r17, %r20, %r1;
	rcp.rn.f32 	%f9, %f8;
$L__BB2_18:
	add.s32 	%r31, %r36, %r17;
	mul.wide.s32 	%rd7, %r31, 4;
	add.s64 	%rd8, %rd1, %rd7;
	ld.global.f32 	%f28, [%rd8];
	mul.f32 	%f29, %f9, %f28;
	st.global.f32 	[%rd8], %f29;
	add.s32 	%r36, %r36, %r8;
	setp.lt.s32 	%p12, %r36, %r20;
	@%p12 bra 	$L__BB2_18;
$L__BB2_19:
	ret;

}


// ===== COMPILED SASS (sm_100) =====

	.target	sm_100

	.elftype	@"ET_EXEC"


//--------------------- .note.nv.tkinfo           --------------------------
	.section	.note.nv.tkinfo,"",@"SHT_NOTE"
	.sectionflags	@"SHF_NOTE_NV_TKINFO"
	.tkinfo
        /*0018*/ 	.word	0x00000002
        /*0030*/ 	.string	""
        /*0030*/ 	.string	"ptxas"
        /*0030*/ 	.string	"Cuda compilation tools, release 13.0, V13.0.88"
        /*0030*/ 	.string	"Build cuda_13.0.r13.0/compiler.36424714_0"
        /*0030*/ 	.string	"-arch sm_100 -m 64 "



//--------------------- .note.nv.cuinfo           --------------------------
	.section	.note.nv.cuinfo,"",@"SHT_NOTE"
	.sectionflags	@"SHF_NOTE_NV_CUINFO"
        /*0018*/ 	.short	0x0002
        /*001a*/ 	.short	0x0064
        /*001c*/ 	.short	0x0082
	.zero		2


//--------------------- .nv.info                  --------------------------
	.section	.nv.info,"",@"SHT_CUDA_INFO"
	.align	4


	//----- nvinfo : EIATTR_REGCOUNT
	.align		4
        /*0000*/ 	.byte	0x04, 0x2f
        /*0002*/ 	.short	(.L_1 - .L_0)
	.align		4
.L_0:
        /*0004*/ 	.word	index@(_Z23matrix_transpose_kernelPKfPfii)
        /*0008*/ 	.word	0x0000000a


	//----- nvinfo : EIATTR_FRAME_SIZE
	.align		4
.L_1:
        /*000c*/ 	.byte	0x04, 0x11
        /*000e*/ 	.short	(.L_3 - .L_2)
	.align		4
.L_2:
        /*0010*/ 	.word	index@(_Z23matrix_transpose_kernelPKfPfii)
        /*0014*/ 	.word	0x00000000


	//----- nvinfo : EIATTR_REGCOUNT
	.align		4
.L_3:
        /*0018*/ 	.byte	0x04, 0x2f
        /*001a*/ 	.short	(.L_5 - .L_4)
	.align		4
.L_4:
        /*001c*/ 	.word	index@(_Z28matrix_multiplication_kernelPKfS0_Pfiii)
        /*0020*/ 	.word	0x00000020


	//----- nvinfo : EIATTR_FRAME_SIZE
	.align		4
.L_5:
        /*0024*/ 	.byte	0x04, 0x11
        /*0026*/ 	.short	(.L_7 - .L_6)
	.align		4
.L_6:
        /*0028*/ 	.word	index@(_Z28matrix_multiplication_kernelPKfS0_Pfiii)
        /*002c*/ 	.word	0x00000000


	//----- nvinfo : EIATTR_REGCOUNT
	.align		4
.L_7:
        /*0030*/ 	.byte	0x04, 0x2f
        /*0032*/ 	.short	(.L_9 - .L_8)
	.align		4
.L_8:
        /*0034*/ 	.word	index@(_Z18row_softmax_kernelPfiif)
        /*0038*/ 	.word	0x00000011


	//----- nvinfo : EIATTR_FRAME_SIZE
	.align		4
.L_9:
        /*003c*/ 	.byte	0x04, 0x11
        /*003e*/ 	.short	(.L_11 - .L_10)
	.align		4
.L_10:
        /*0040*/ 	.word	index@($__internal_0_$__cuda_sm20_rcp_rn_f32_slowpath)
        /*0044*/ 	.word	0x00000000


	//----- nvinfo : EIATTR_FRAME_SIZE
	.align		4
.L_11:
        /*0048*/ 	.byte	0x04, 0x11
        /*004a*/ 	.short	(.L_13 - .L_12)
	.align		4
.L_12:
        /*004c*/ 	.word	index@(_Z18row_softmax_kernelPfiif)
        /*0050*/ 	.word	0x00000000


	//----- nvinfo : EIATTR_MIN_STACK_SIZE
	.align		4
.L_13:
        /*0054*/ 	.byte	0x04, 0x12
        /*0056*/ 	.short	(.L_15 - .L_14)
	.align		4
.L_14:
        /*0058*/ 	.word	index@(_Z18row_softmax_kernelPfiif)
        /*005c*/ 	.word	0x00000000


	//----- nvinfo : EIATTR_MIN_STACK_SIZE
	.align		4
.L_15:
        /*0060*/ 	.byte	0x04, 0x12
        /*0062*/ 	.short	(.L_17 - .L_16)
	.align		4
.L_16:
        /*0064*/ 	.word	index@(_Z28matrix_multiplication_kernelPKfS0_Pfiii)
        /*0068*/ 	.word	0x00000000


	//----- nvinfo : EIATTR_MIN_STACK_SIZE
	.align		4
.L_17:
        /*006c*/ 	.byte	0x04, 0x12
        /*006e*/ 	.short	(.L_19 - .L_18)
	.align		4
.L_18:
        /*0070*/ 	.word	index@(_Z23matrix_transpose_kernelPKfPfii)
        /*0074*/ 	.word	0x00000000
.L_19:


//--------------------- .nv.compat                --------------------------
	.section	.nv.compat,"",@"SHT_CUDA_COMPAT_INFO"
	.align	4
        /*0000*/ 	.byte	0x02, 0x09, 0x00, 0x00, 0x02, 0x02, 0x01, 0x00, 0x02, 0x05, 0x05, 0x00, 0x03, 0x07, 0x01, 0x01
        /*0010*/ 	.byte	0x02, 0x03, 0x00, 0x00, 0x02, 0x06, 0x01, 0x00, 0x04, 0x0b, 0x08, 0x00, 0x01, 0x00, 0x00, 0x00
        /*0020*/ 	.byte	0x00, 0x00, 0x00, 0x00


//--------------------- .nv.info._Z18row_softmax_kernelPfiif --------------------------
	.section	.nv.info._Z18row_softmax_kernelPfiif,"",@"SHT_CUDA_INFO"
	.sectionflags	@""
	.align	4


	//----- nvinfo : EIATTR_CUDA_API_VERSION
	.align		4
        /*0000*/ 	.byte	0x04, 0x37
        /*0002*/ 	.short	(.L_21 - .L_20)
.L_20:
        /*0004*/ 	.word	0x00000082


	//----- nvinfo : EIATTR_KPARAM_INFO
	.align		4
.L_21:
        /*0008*/ 	.byte	0x04, 0x17
        /*000a*/ 	.short	(.L_23 - .L_22)
.L_22:
        /*000c*/ 	.word	0x00000000
        /*0010*/ 	.short	0x0003
        /*0012*/ 	.short	0x0010
        /*0014*/ 	.byte	0x00, 0xf0, 0x11, 0x00


	//----- nvinfo : EIATTR_KPARAM_INFO
	.align		4
.L_23:
        /*0018*/ 	.byte	0x04, 0x17
        /*001a*/ 	.short	(.L_25 - .L_24)
.L_24:
        /*001c*/ 	.word	0x00000000
        /*0020*/ 	.short	0x0002
        /*0022*/ 	.short	0x000c
        /*0024*/ 	.byte	0x00, 0xf0, 0x11, 0x00


	//----- nvinfo : EIATTR_KPARAM_INFO
	.align		4
.L_25:
        /*0028*/ 	.byte	0x04, 0x17
        /*002a*/ 	.short	(.L_27 - .L_26)
.L_26:
        /*002c*/ 	.word	0x00000000
        /*0030*/ 	.short	0x0001
        /*0032*/ 	.short	0x0008
        /*0034*/ 	.byte	0x00, 0xf0, 0x11, 0x00


	//----- nvinfo : EIATTR_KPARAM_INFO
	.align		4
.L_27:
        /*0038*/ 	.byte	0x04, 0x17
        /*003a*/ 	.short	(.L_29 - .L_28)
.L_28:
        /*003c*/ 	.word	0x00000000
        /*0040*/ 	.short	0x0000
        /*0042*/ 	.short	0x0000
        /*0044*/ 	.byte	0x00, 0xf5, 0x21, 0x00


	//----- nvinfo : EIATTR_SPARSE_MMA_MASK
	.align		4
.L_29:
        /*0048*/ 	.byte	0x03, 0x50
        /*004a*/ 	.short	0x0000


	//----- nvinfo : EIATTR_MAXREG_COUNT
	.align		4
        /*004c*/ 	.byte	0x03, 0x1b
        /*004e*/ 	.short	0x00ff


	//----- nvinfo : EIATTR_NUM_BARRIERS
	.align		4
        /*0050*/ 	.byte	0x02, 0x4c
        /*0052*/ 	.byte	0x01
	.zero		1


	//----- nvinfo : EIATTR_MERCURY_ISA_VERSION
	.align		4
        /*0054*/ 	.byte	0x03, 0x5f
        /*0056*/ 	.short	0x0101


	//----- nvinfo : EIATTR_VRC_CTA_INIT_COUNT
	.align		4
        /*0058*/ 	.byte	0x02, 0x4a
	.zero		1
	.zero		1


	//----- nvinfo : EIATTR_EXIT_INSTR_OFFSETS
	.align		4
        /*005c*/ 	.byte	0x04, 0x1c
        /*005e*/ 	.short	(.L_31 - .L_30)


	//   ....[0]....
.L_30:
        /*0060*/ 	.word	0x00000630


	//   ....[1]....
        /*0064*/ 	.word	0x00000790


	//----- nvinfo : EIATTR_CRS_STACK_SIZE
	.align		4
.L_31:
        /*0068*/ 	.byte	0x04, 0x1e
        /*006a*/ 	.short	(.L_33 - .L_32)
.L_32:
        /*006c*/ 	.word	0x00000000


	//----- nvinfo : EIATTR_CBANK_PARAM_SIZE
	.align		4
.L_33:
        /*0070*/ 	.byte	0x03, 0x19
        /*0072*/ 	.short	0x0014


	//----- nvinfo : EIATTR_PARAM_CBANK
	.align		4
        /*0074*/ 	.byte	0x04, 0x0a
        /*0076*/ 	.short	(.L_35 - .L_34)
	.align		4
.L_34:
        /*0078*/ 	.word	index@(.nv.constant0._Z18row_softmax_kernelPfiif)
        /*007c*/ 	.short	0x0380
        /*007e*/ 	.short	0x0014


	//----- nvinfo : EIATTR_SW_WAR
	.align		4
.L_35:
        /*0080*/ 	.byte	0x04, 0x36
        /*0082*/ 	.short	(.L_37 - .L_36)
.L_36:
        /*0084*/ 	.word	0x00000008
.L_37:


//--------------------- .nv.info._Z28matrix_multiplication_kernelPKfS0_Pfiii --------------------------
	.section	.nv.info._Z28matrix_multiplication_kernelPKfS0_Pfiii,"",@"SHT_CUDA_INFO"
	.sectionflags	@""
	.align	4


	//----- nvinfo : EIATTR_CUDA_API_VERSION
	.align		4
        /*0000*/ 	.byte	0x04, 0x37
        /*0002*/ 	.short	(.L_39 - .L_38)
.L_38:
        /*0004*/ 	.word	0x00000082


	//----- nvinfo : EIATTR_KPARAM_INFO
	.align		4
.L_39:
        /*0008*/ 	.byte	0x04, 0x17
        /*000a*/ 	.short	(.L_41 - .L_40)
.L_40:
        /*000c*/ 	.word	0x00000000
        /*0010*/ 	.short	0x0005
        /*0012*/ 	.short	0x0020
        /*0014*/ 	.byte	0x00, 0xf0, 0x11, 0x00


	//----- nvinfo : EIATTR_KPARAM_INFO
	.align		4
.L_41:
        /*0018*/ 	.byte	0x04, 0x17
        /*001a*/ 	.short	(.L_43 - .L_42)
.L_42:
        /*001c*/ 	.word	0x00000000
        /*0020*/ 	.short	0x0004
        /*0022*/ 	.short	0x001c
        /*0024*/ 	.byte	0x00, 0xf0, 0x11, 0x00


	//----- nvinfo : EIATTR_KPARAM_INFO
	.align		4
.L_43:
        /*0028*/ 	.byte	0x04, 0x17
        /*002a*/ 	.short	(.L_45 - .L_44)
.L_44:
        /*002c*/ 	.word	0x00000000
        /*0030*/ 	.short	0x0003
        /*0032*/ 	.short	0x0018
        /*0034*/ 	.byte	0x00, 0xf0, 0x11, 0x00


	//----- nvinfo : EIATTR_KPARAM_INFO
	.align		4
.L_45:
        /*0038*/ 	.byte	0x04, 0x17
        /*003a*/ 	.short	(.L_47 - .L_46)
.L_46:
        /*003c*/ 	.word	0x00000000
        /*0040*/ 	.short	0x0002
        /*0042*/ 	.short	0x0010
        /*0044*/ 	.byte	0x00, 0xf5, 0x21, 0x00


	//----- nvinfo : EIATTR_KPARAM_INFO
	.align		4
.L_47:
        /*0048*/ 	.byte	0x04, 0x17
        /*004a*/ 	.short	(.L_49 - .L_48)
.L_48:
        /*004c*/ 	.word	0x00000000
        /*0050*/ 	.short	0x0001
        /*0052*/ 	.short	0x0008
        /*0054*/ 	.byte	0x00, 0xf5, 0x21, 0x00


	//----- nvinfo : EIATTR_KPARAM_INFO
	.align		4
.L_49:
        /*0058*/ 	.byte	0x04, 0x17
        /*005a*/ 	.short	(.L_51 - .L_50)
.L_50:
        /*005c*/ 	.word	0x00000000
        /*0060*/ 	.short	0x0000
        /*0062*/ 	.short	0x0000
        /*0064*/ 	.byte	0x00, 0xf5, 0x21, 0x00


	//----- nvinfo : EIATTR_SPARSE_MMA_MASK
	.align		4
.L_51:
        /*0068*/ 	.byte	0x03, 0x50
        /*006a*/ 	.short	0x0000


	//----- nvinfo : EIATTR_MAXREG_COUNT
	.align		4
        /*006c*/ 	.byte	0x03, 0x1b
        /*006e*/ 	.short	0x00ff


	//----- nvinfo : EIATTR_NUM_BARRIERS
	.align		4
        /*0070*/ 	.byte	0x02, 0x4c
        /*0072*/ 	.byte	0x01
	.zero		1


	//----- nvinfo : EIATTR_MERCURY_ISA_VERSION
	.align		4
        /*0074*/ 	.byte	0x03, 0x5f
        /*0076*/ 	.short	0x0101


	//----- nvinfo : EIATTR_VRC_CTA_INIT_COUNT
	.align		4
        /*0078*/ 	.byte	0x02, 0x4a
	.zero		1
	.zero		1


	//----- nvinfo : EIATTR_EXIT_INSTR_OFFSETS
	.align		4
        /*007c*/ 	.byte	0x04, 0x1c
        /*007e*/ 	.short	(.L_53 - .L_52)


	//   ....[0]....
.L_52:
        /*0080*/ 	.word	0x000005e0


	//   ....[1]....
        /*0084*/ 	.word	0x00000630


	//----- nvinfo : EIATTR_CBANK_PARAM_SIZE
	.align		4
.L_53:
        /*0088*/ 	.byte	0x03, 0x19
        /*008a*/ 	.short	0x0024


	//----- nvinfo : EIATTR_PARAM_CBANK
	.align		4
        /*008c*/ 	.byte	0x04, 0x0a
        /*008e*/ 	.short	(.L_55 - .L_54)
	.align		4
.L_54:
        /*0090*/ 	.word	index@(.nv.constant0._Z28matrix_multiplication_kernelPKfS0_Pfiii)
        /*0094*/ 	.short	0x0380
        /*0096*/ 	.short	0x0024


	//----- nvinfo : EIATTR_SW_WAR
	.align		4
.L_55:
        /*0098*/ 	.byte	0x04, 0x36
        /*009a*/ 	.short	(.L_57 - .L_56)
.L_56:
        /*009c*/ 	.word	0x00000008
.L_57:


//--------------------- .nv.info._Z23matrix_transpose_kernelPKfPfii --------------------------
	.section	.nv.info._Z23matrix_transpose_kernelPKfPfii,"",@"SHT_CUDA_INFO"
	.sectionflags	@""
	.align	4


	//----- nvinfo : EIATTR_CUDA_API_VERSION
	.align		4
        /*0000*/ 	.byte	0x04, 0x37
        /*0002*/ 	.short	(.L_59 - .L_58)
.L_58:
        /*0004*/ 	.word	0x00000082


	//----- nvinfo : EIATTR_KPARAM_INFO
	.align		4
.L_59:
        /*0008*/ 	.byte	0x04, 0x17
        /*000a*/ 	.short	(.L_61 - .L_60)
.L_60:
        /*000c*/ 	.word	0x00000000
        /*0010*/ 	.short	0x0003
        /*0012*/ 	.short	0x0014
        /*0014*/ 	.byte	0x00, 0xf0, 0x11, 0x00


	//----- nvinfo : EIATTR_KPARAM_INFO
	.align		4
.L_61:
        /*0018*/ 	.byte	0x04, 0x17
        /*001a*/ 	.short	(.L_63 - .L_62)
.L_62:
        /*001c*/ 	.word	0x00000000
        /*0020*/ 	.short	0x0002
        /*0022*/ 	.short	0x0010
        /*0024*/ 	.byte	0x00, 0xf0, 0x11, 0x00


	//----- nvinfo : EIATTR_KPARAM_INFO
	.align		4
.L_63:
        /*0028*/ 	.byte	0x04, 0x17
        /*002a*/ 	.short	(.L_65 - .L_64)
.L_64:
        /*002c*/ 	.word	0x00000000
        /*0030*/ 	.short	0x0001
        /*0032*/ 	.short	0x0008
        /*0034*/ 	.byte	0x00, 0xf5, 0x21, 0x00


	//----- nvinfo : EIATTR_KPARAM_INFO
	.align		4
.L_65:
        /*0038*/ 	.byte	0x04, 0x17
        /*003a*/ 	.short	(.L_67 - .L_66)
.L_66:
        /*003c*/ 	.word	0x00000000
        /*0040*/ 	.short	0x0000
        /*0042*/ 	.short	0x0000
        /*0044*/ 	.byte	0x00, 0xf5, 0x21, 0x00


	//----- nvinfo : EIATTR_SPARSE_MMA_MASK
	.align		4
.L_67:
        /*0048*/ 	.byte	0x03, 0x50
        /*004a*/ 	.short	0x0000


	//----- nvinfo : EIATTR_MAXREG_COUNT
	.align		4
        /*004c*/ 	.byte	0x03, 0x1b
        /*004e*/ 	.short	0x00ff


	//----- nvinfo : EIATTR_MERCURY_ISA_VERSION
	.align		4
        /*0050*/ 	.byte	0x03, 0x5f
        /*0052*/ 	.short	0x0101


	//----- nvinfo : EIATTR_VRC_CTA_INIT_COUNT
	.align		4
        /*0054*/ 	.byte	0x02, 0x4a
	.zero		1
	.zero		1


	//----- nvinfo : EIATTR_EXIT_INSTR_OFFSETS
	.align		4
        /*0058*/ 	.byte	0x04, 0x1c
        /*005a*/ 	.short	(.L_69 - .L_68)


	//   ....[0]....
.L_68:
        /*005c*/ 	.word	0x000000c0


	//   ....[1]....
        /*0060*/ 	.word	0x00000160


	//----- nvinfo : EIATTR_CBANK_PARAM_SIZE
	.align		4
.L_69:
        /*0064*/ 	.byte	0x03, 0x19
        /*0066*/ 	.short	0x0018


	//----- nvinfo : EIATTR_PARAM_CBANK
	.align		4
        /*0068*/ 	.byte	0x04, 0x0a
        /*006a*/ 	.short	(.L_71 - .L_70)
	.align		4
.L_70:
        /*006c*/ 	.word	index@(.nv.constant0._Z23matrix_transpose_kernelPKfPfii)
        /*0070*/ 	.short	0x0380
        /*0072*/ 	.short	0x0018


	//----- nvinfo : EIATTR_SW_WAR
	.align		4
.L_71:
        /*0074*/ 	.byte	0x04, 0x36
        /*0076*/ 	.short	(.L_73 - .L_72)
.L_72:
        /*0078*/ 	.word	0x00000008
.L_73:


//--------------------- .nv.callgraph             --------------------------
	.section	.nv.callgraph,"",@"SHT_CUDA_CALLGRAPH"
	.align	4
	.sectionentsize	8
	.align		4
        /*0000*/ 	.word	0x00000000
	.align		4
        /*0004*/ 	.word	0xffffffff
	.align		4
        /*0008*/ 	.word	0x00000000
	.align		4
        /*000c*/ 	.word	0xfffffffe
	.align		4
        /*0010*/ 	.word	0x00000000
	.align		4
        /*0014*/ 	.word	0xfffffffd
	.align		4
        /*0018*/ 	.word	0x00000000
	.align		4
        /*001c*/ 	.word	0xfffffffc


//--------------------- .text._Z18row_softmax_kernelPfiif --------------------------
	.section	.text._Z18row_softmax_kernelPfiif,"ax",@progbits
	.align	128
        .global         _Z18row_softmax_kernelPfiif
        .type           _Z18row_softmax_kernelPfiif,@function
        .size           _Z18row_softmax_kernelPfiif,(.L_x_20 - _Z18row_softmax_kernelPfiif)
        .other          _Z18row_softmax_kernelPfiif,@"STO_CUDA_ENTRY STV_DEFAULT"
_Z18row_softmax_kernelPfiif:
.text._Z18row_softmax_kernelPfiif:
[----:B------:R-:W-:Y:S01]  /*0000*/  LDC R1, c[0x0][0x37c] ;  /* 0x0000df00ff017b82 */ /* 0x000fe20000000800 */
[----:B------:R-:W0:Y:S07]  /*0010*/  S2R R2, SR_TID.X ;  /* 0x0000000000027919 */ /* 0x000e2e0000002100 */
[----:B------:R-:W0:Y:S01]  /*0020*/  LDC R10, c[0x0][0x38c] ;  /* 0x0000e300ff0a7b82 */ /* 0x000e220000000800 */
[----:B------:R-:W1:Y:S01]  /*0030*/  LDCU.64 UR8, c[0x0][0x358] ;  /* 0x00006b00ff0877ac */ /* 0x000e620008000a00 */
[----:B------:R-:W-:Y:S01]  /*0040*/  BSSY.RECONVERGENT B0, `(.L_x_0) ;  /* 0x0000012000007945 */ /* 0x000fe20003800200 */
[----:B------:R-:W-:Y:S01]  /*0050*/  IMAD.MOV.U32 R0, RZ, RZ, -0x800000 ;  /* 0xff800000ff007424 */ /* 0x000fe200078e00ff */
[----:B------:R-:W2:Y:S04]  /*0060*/  LDCU UR4, c[0x0][0x390] ;  /* 0x00007200ff0477ac */ /* 0x000ea80008000800 */
[----:B------:R-:W3:Y:S01]  /*0070*/  S2UR UR7, SR_CTAID.X ;  /* 0x00000000000779c3 */ /* 0x000ee20000002500 */
[----:B0-----:R-:W-:-:S13]  /*0080*/  ISETP.GE.AND P0, PT, R2, R10, PT ;  /* 0x0000000a0200720c */ /* 0x001fda0003f06270 */
[----:B-123--:R-:W-:Y:S05]  /*0090*/  @P0 BRA `(.L_x_1) ;  /* 0x0000000000300947 */ /* 0x00efea0003800000 */
[----:B------:R-:W0:Y:S01]  /*00a0*/  LDC R8, c[0x0][0x360] ;  /* 0x0000d800ff087b82 */ /* 0x000e220000000800 */
[----:B------:R-:W-:Y:S02]  /*00b0*/  IMAD.MOV.U32 R0, RZ, RZ, -0x800000 ;  /* 0xff800000ff007424 */ /* 0x000fe400078e00ff */
[----:B------:R-:W-:-:S05]  /*00c0*/  IMAD.MOV.U32 R3, RZ, RZ, R2 ;  /* 0x000000ffff037224 */ /* 0x000fca00078e0002 */
[----:B------:R-:W1:Y:S02]  /*00d0*/  LDC.64 R6, c[0x0][0x380] ;  /* 0x0000e000ff067b82 */ /* 0x000e640000000a00 */
.L_x_2:
[----:B------:R-:W-:-:S04]  /*00e0*/  IMAD R5, R10, UR7, R3 ;  /* 0x000000070a057c24 */ /* 0x000fc8000f8e0203 */
[----:B-1----:R-:W-:-:S06]  /*00f0*/  IMAD.WIDE R4, R5, 0x4, R6 ;  /* 0x0000000405047825 */ /* 0x002fcc00078e0206 */
[----:B------:R-:W2:Y:S01]  /*0100*/  LDG.E R4, desc[UR8][R4.64] ;  /* 0x0000000804047981 */ /* 0x000ea2000c1e1900 */
[----:B0-----:R-:W-:-:S04]  /*0110*/  IADD3 R3, PT, PT, R8, R3, RZ ;  /* 0x0000000308037210 */ /* 0x001fc80007ffe0ff */
[----:B------:R-:W-:Y:S01]  /*0120*/  ISETP.GE.AND P0, PT, R3, R10, PT ;  /* 0x0000000a0300720c */ /* 0x000fe20003f06270 */
[----:B--2---:R-:W-:-:S05]  /*0130*/  FMUL R9, R4, UR4 ;  /* 0x0000000404097c20 */ /* 0x004fca0008400000 */
[----:B------:R-:W-:-:S07]  /*0140*/  FMNMX R0, R9, R0, !PT ;  /* 0x0000000009007209 */ /* 0x000fce0007800000 */
[----:B------:R-:W-:Y:S05]  /*0150*/  @!P0 BRA `(.L_x_2) ;  /* 0xfffffffc00e08947 */ /* 0x000fea000383ffff */
.L_x_1:
[----:B------:R-:W-:Y:S05]  /*0160*/  BSYNC.RECONVERGENT B0 ;  /* 0x0000000000007941 */ /* 0x000fea0003800200 */
.L_x_0:
[----:B------:R-:W0:Y:S01]  /*0170*/  S2UR UR5, SR_CgaCtaId ;  /* 0x00000000000579c3 */ /* 0x000e220000008800 */
[----:B------:R-:W-:Y:S01]  /*0180*/  UMOV UR4, 0x400 ;  /* 0x0000040000047882 */ /* 0x000fe20000000000 */
[----:B------:R-:W1:Y:S06]  /*0190*/  LDCU UR10, c[0x0][0x360] ;  /* 0x00006c00ff0a77ac */ /* 0x000e6c0008000800 */
[----:B------:R-:W2:Y:S08]  /*01a0*/  S2UR UR6, SR_CgaCtaId ;  /* 0x00000000000679c3 */ /* 0x000eb00000008800 */
[----:B------:R-:W3:Y:S01]  /*01b0*/  LDC R11, c[0x0][0x38c] ;  /* 0x0000e300ff0b7b82 */ /* 0x000ee20000000800 */
[----:B-1----:R-:W-:-:S02]  /*01c0*/  UISETP.GE.U32.AND UP0, UPT, UR10, 0x2, UPT ;  /* 0x000000020a00788c */ /* 0x002fc4000bf06070 */
[----:B0-----:R-:W-:-:S06]  /*01d0*/  ULEA UR4, UR5, UR4, 0x18 ;  /* 0x0000000405047291 */ /* 0x001fcc000f8ec0ff */
[----:B------:R-:W-:Y:S01]  /*01e0*/  LEA R5, R2, UR4, 0x2 ;  /* 0x0000000402057c11 */ /* 0x000fe2000f8e10ff */
[----:B------:R-:W-:-:S04]  /*01f0*/  UMOV UR4, 0x400 ;  /* 0x0000040000047882 */ /* 0x000fc80000000000 */
[----:B------:R0:W-:Y:S01]  /*0200*/  STS [R5], R0 ;  /* 0x0000000005007388 */ /* 0x0001e20000000800 */
[----:B------:R-:W-:Y:S06]  /*0210*/  BAR.SYNC.DEFER_BLOCKING 0x0 ;  /* 0x0000000000007b1d */ /* 0x000fec0000010000 */
[----:B--2---:R-:W-:Y:S05]  /*0220*/  BRA.U !UP0, `(.L_x_3) ;  /* 0x0000000108307547 */ /* 0x004fea000b800000 */
[----:B0-----:R-:W-:-:S07]  /*0230*/  IMAD.U32 R0, RZ, RZ, UR10 ;  /* 0x0000000aff007e24 */ /* 0x001fce000f8e00ff */
.L_x_4:
[----:B------:R-:W-:-:S04]  /*0240*/  SHF.R.U32.HI R6, RZ, 0x1, R0 ;  /* 0x00000001ff067819 */ /* 0x000fc80000011600 */
[----:B------:R-:W-:-:S13]  /*0250*/  ISETP.GE.U32.AND P0, PT, R2, R6, PT ;  /* 0x000000060200720c */ /* 0x000fda0003f06070 */
[----:B------:R-:W-:Y:S01]  /*0260*/  @!P0 IMAD R4, R6, 0x4, R5 ;  /* 0x0000000406048824 */ /* 0x000fe200078e0205 */
[----:B------:R-:W-:Y:S05]  /*0270*/  @!P0 LDS R3, [R5] ;  /* 0x0000000005038984 */ /* 0x000fea0000000800 */
[----:B------:R-:W0:Y:S02]  /*0280*/  @!P0 LDS R4, [R4] ;  /* 0x0000000004048984 */ /* 0x000e240000000800 */
[----:B0-----:R-:W-:-:S05]  /*0290*/  @!P0 FMNMX R3, R3, R4, !PT ;  /* 0x0000000403038209 */ /* 0x001fca0007800000 */
[----:B------:R1:W-:Y:S01]  /*02a0*/  @!P0 STS [R5], R3 ;  /* 0x0000000305008388 */ /* 0x0003e20000000800 */
[----:B------:R-:W-:Y:S01]  /*02b0*/  BAR.SYNC.DEFER_BLOCKING 0x0 ;  /* 0x0000000000007b1d */ /* 0x000fe20000010000 */
[----:B------:R-:W-:Y:S01]  /*02c0*/  ISETP.GT.U32.AND P0, PT, R0, 0x3, PT ;  /* 0x000000030000780c */ /* 0x000fe20003f04070 */
[----:B------:R-:W-:-:S12]  /*02d0*/  IMAD.MOV.U32 R0, RZ, RZ, R6 ;  /* 0x000000ffff007224 */ /* 0x000fd800078e0006 */
[----:B-1----:R-:W-:Y:S05]  /*02e0*/  @P0 BRA `(.L_x_4) ;  /* 0xfffffffc00d40947 */ /* 0x002fea000383ffff */
.L_x_3:
[----:B---3--:R-:W-:Y:S01]  /*02f0*/  ISETP.GE.AND P0, PT, R2, R11, PT ;  /* 0x0000000b0200720c */ /* 0x008fe20003f06270 */
[----:B------:R-:W-:Y:S01]  /*0300*/  ULEA UR5, UR6, UR4, 0x18 ;  /* 0x0000000406057291 */ /* 0x000fe2000f8ec0ff */
[----:B------:R-:W-:Y:S01]  /*0310*/  BSSY.RECONVERGENT B0, `(.L_x_5) ;  /* 0x0000017000007945 */ /* 0x000fe20003800200 */
[----:B------:R-:W1:Y:S01]  /*0320*/  LDCU UR11, c[0x0][0x390] ;  /* 0x00007200ff0b77ac */ /* 0x000e620008000800 */
[----:B------:R-:W-:-:S06]  /*0330*/  HFMA2 R3, -RZ, RZ, 0, 0 ;  /* 0x00000000ff037431 */ /* 0x000fcc00000001ff */
[----:B0-----:R-:W0:Y:S01]  /*0340*/  LDS R0, [UR5] ;  /* 0x00000005ff007984 */ /* 0x001e220008000800 */
[----:B------:R-:W-:Y:S06]  /*0350*/  BAR.SYNC.DEFER_BLOCKING 0x0 ;  /* 0x0000000000007b1d */ /* 0x000fec0000010000 */
[----:B------:R-:W-:Y:S05]  /*0360*/  @P0 BRA `(.L_x_6) ;  /* 0x0000000000440947 */ /* 0x000fea0003800000 */
[----:B------:R-:W2:Y:S01]  /*0370*/  LDC.64 R6, c[0x0][0x380] ;  /* 0x0000e000ff067b82 */ /* 0x000ea20000000a00 */
[----:B------:R-:W-:Y:S02]  /*0380*/  IMAD.MOV.U32 R3, RZ, RZ, RZ ;  /* 0x000000ffff037224 */ /* 0x000fe400078e00ff */
[----:B------:R-:W-:-:S07]  /*0390*/  IMAD.MOV.U32 R8, RZ, RZ, R2 ;  /* 0x000000ffff087224 */ /* 0x000fce00078e0002 */
.L_x_7:
[----:B---3--:R-:W-:-:S04]  /*03a0*/  IMAD R5, R11, UR7, R8 ;  /* 0x000000070b057c24 */ /* 0x008fc8000f8e0208 */
[----:B--2---:R-:W-:-:S05]  /*03b0*/  IMAD.WIDE R4, R5, 0x4, R6 ;  /* 0x0000000405047825 */ /* 0x004fca00078e0206 */
[----:B------:R-:W0:Y:S01]  /*03c0*/  LDG.E R9, desc[UR8][R4.64] ;  /* 0x0000000804097981 */ /* 0x000e22000c1e1900 */
[----:B------:R-:W-:Y:S02]  /*03d0*/  VIADD R8, R8, UR10 ;  /* 0x0000000a08087c36 */ /* 0x000fe40008000000 */
[----:B01----:R-:W-:-:S04]  /*03e0*/  FFMA R9, R9, UR11, -R0 ;  /* 0x0000000b09097c23 */ /* 0x003fc80008000800 */
[----:B------:R-:W-:-:S05]  /*03f0*/  FMUL R9, R9, 1.4426950216293334961 ;  /* 0x3fb8aa3b09097820 */ /* 0x000fca0000400000 */
[----:B------:R-:W-:-:S13]  /*0400*/  FSETP.GEU.AND P0, PT, R9, -126, PT ;  /* 0xc2fc00000900780b */ /* 0x000fda0003f0e000 */
[----:B------:R-:W-:-:S04]  /*0410*/  @!P0 FMUL R9, R9, 0.5 ;  /* 0x3f00000009098820 */ /* 0x000fc80000400000 */
[----:B------:R-:W0:Y:S02]  /*0420*/  MUFU.EX2 R10, R9 ;  /* 0x00000009000a7308 */ /* 0x000e240000000800 */
[----:B0-----:R-:W-:Y:S01]  /*0430*/  @!P0 FMUL R10, R10, R10 ;  /* 0x0000000a0a0a8220 */ /* 0x001fe20000400000 */
[----:B------:R-:W-:-:S03]  /*0440*/  ISETP.GE.AND P0, PT, R8, R11, PT ;  /* 0x0000000b0800720c */ /* 0x000fc60003f06270 */
[----:B------:R-:W-:Y:S01]  /*0450*/  FADD R3, R10, R3 ;  /* 0x000000030a037221 */ /* 0x000fe20000000000 */
[----:B------:R3:W-:Y:S09]  /*0460*/  STG.E desc[UR8][R4.64], R10 ;  /* 0x0000000a04007986 */ /* 0x0007f2000c101908 */
[----:B------:R-:W-:Y:S05]  /*0470*/  @!P0 BRA `(.L_x_7) ;  /* 0xfffffffc00c88947 */ /* 0x000fea000383ffff */
.L_x_6:
[----:B-1----:R-:W-:Y:S05]  /*0480*/  BSYNC.RECONVERGENT B0 ;  /* 0x0000000000007941 */ /* 0x002fea0003800200 */
.L_x_5:
[----:B------:R-:W-:Y:S02]  /*0490*/  UIADD3 UR4, UPT, UPT, UR4, 0x400, URZ ;  /* 0x0000040004047890 */ /* 0x000fe4000fffe0ff */
[----:B------:R-:W-:Y:S02]  /*04a0*/  UISETP.GE.U32.AND UP0, UPT, UR10, 0x2, UPT ;  /* 0x000000020a00788c */ /* 0x000fe4000bf06070 */
[----:B------:R-:W-:-:S06]  /*04b0*/  ULEA UR4, UR6, UR4, 0x18 ;  /* 0x0000000406047291 */ /* 0x000fcc000f8ec0ff */
[----:B---3--:R-:W-:-:S05]  /*04c0*/  LEA R5, R2, UR4, 0x2 ;  /* 0x0000000402057c11 */ /* 0x008fca000f8e10ff */
[----:B------:R1:W-:Y:S01]  /*04d0*/  STS [R5], R3 ;  /* 0x0000000305007388 */ /* 0x0003e20000000800 */
[----:B------:R-:W-:Y:S06]  /*04e0*/  BAR.SYNC.DEFER_BLOCKING 0x0 ;  /* 0x0000000000007b1d */ /* 0x000fec0000010000 */
[----:B------:R-:W-:Y:S05]  /*04f0*/  BRA.U !UP0, `(.L_x_8) ;  /* 0x0000000108307547 */ /* 0x000fea000b800000 */
[----:B0-----:R-:W-:-:S07]  /*0500*/  MOV R0, UR10 ;  /* 0x0000000a00007c02 */ /* 0x001fce0008000f00 */
.L_x_9:
[----:B------:R-:W-:-:S04]  /*0510*/  SHF.R.U32.HI R6, RZ, 0x1, R0 ;  /* 0x00000001ff067819 */ /* 0x000fc80000011600 */
[----:B------:R-:W-:-:S13]  /*0520*/  ISETP.GE.U32.AND P0, PT, R2, R6, PT ;  /* 0x000000060200720c */ /* 0x000fda0003f06070 */
[----:B-1----:R-:W-:Y:S01]  /*0530*/  @!P0 IMAD R3, R6, 0x4, R5 ;  /* 0x0000000406038824 */ /* 0x002fe200078e0205 */
[----:B------:R-:W-:Y:S05]  /*0540*/  @!P0 LDS R4, [R5] ;  /* 0x0000000005048984 */ /* 0x000fea0000000800 */
[----:B------:R-:W0:Y:S02]  /*0550*/  @!P0 LDS R3, [R3] ;  /* 0x0000000003038984 */ /* 0x000e240000000800 */
[----:B0-----:R-:W-:-:S05]  /*0560*/  @!P0 FADD R4, R3, R4 ;  /* 0x0000000403048221 */ /* 0x001fca0000000000 */
[----:B------:R2:W-:Y:S01]  /*0570*/  @!P0 STS [R5], R4 ;  /* 0x0000000405008388 */ /* 0x0005e20000000800 */
[----:B------:R-:W-:Y:S01]  /*0580*/  BAR.SYNC.DEFER_BLOCKING 0x0 ;  /* 0x0000000000007b1d */ /* 0x000fe20000010000 */
[----:B------:R-:W-:Y:S01]  /*0590*/  ISETP.GT.U32.AND P0, PT, R0, 0x3, PT ;  /* 0x000000030000780c */ /* 0x000fe20003f04070 */
[----:B------:R-:W-:-:S12]  /*05a0*/  IMAD.MOV.U32 R0, RZ, RZ, R6 ;  /* 0x000000ffff007224 */ /* 0x000fd800078e0006 */
[----:B--2---:R-:W-:Y:S05]  /*05b0*/  @P0 BRA `(.L_x_9) ;  /* 0xfffffffc00d40947 */ /* 0x004fea000383ffff */
.L_x_8:
[----:B------:R-:W2:Y:S01]  /*05c0*/  S2UR UR5, SR_CgaCtaId ;  /* 0x00000000000579c3 */ /* 0x000ea20000008800 */
[----:B------:R-:W-:Y:S02]  /*05d0*/  UMOV UR4, 0x400 ;  /* 0x0000040000047882 */ /* 0x000fe40000000000 */
[----:B--2---:R-:W-:-:S09]  /*05e0*/  ULEA UR4, UR5, UR4, 0x18 ;  /* 0x0000000405047291 */ /* 0x004fd2000f8ec0ff */
[----:B0-----:R-:W0:Y:S02]  /*05f0*/  LDS R0, [UR4+0x400] ;  /* 0x00040004ff007984 */ /* 0x001e240008000800 */
[----:B------:R-:W2:Y:S01]  /*0600*/  LDCU UR4, c[0x0][0x38c] ;  /* 0x00007180ff0477ac */ /* 0x000ea20008000800 */
[----:B------:R-:W-:Y:S01]  /*0610*/  BAR.SYNC.DEFER_BLOCKING 0x0 ;  /* 0x0000000000007b1d */ /* 0x000fe20000010000 */
[----:B--2---:R-:W-:-:S13]  /*0620*/  ISETP.GE.AND P0, PT, R2, UR4, PT ;  /* 0x0000000402007c0c */ /* 0x004fda000bf06270 */
[----:B------:R-:W-:Y:S05]  /*0630*/  @P0 EXIT ;  /* 0x000000000000094d */ /* 0x000fea0003800000 */
[----:B0-----:R-:W-:Y:S01]  /*0640*/  VIADD R6, R0, 0x1800000 ;  /* 0x0180000000067836 */ /* 0x001fe20000000000 */
[----:B-1----:R-:W0:Y:S04]  /*0650*/  LDC R3, c[0x0][0x38c] ;  /* 0x0000e300ff037b82 */ /* 0x002e280000000800 */
[----:B------:R-:W-:-:S04]  /*0660*/  LOP3.LUT R6, R6, 0x7f800000, RZ, 0xc0, !PT ;  /* 0x7f80000006067812 */ /* 0x000fc800078ec0ff */
[----:B------:R-:W1:Y:S01]  /*0670*/  LDC.64 R4, c[0x0][0x380] ;  /* 0x0000e000ff047b82 */ /* 0x000e620000000a00 */
[----:B------:R-:W-:-:S13]  /*0680*/  ISETP.GT.U32.AND P0, PT, R6, 0x1ffffff, PT ;  /* 0x01ffffff0600780c */ /* 0x000fda0003f04070 */
[----:B------:R-:W-:Y:S05]  /*0690*/  @P0 BRA `(.L_x_10) ;  /* 0x00000000000c0947 */ /* 0x000fea0003800000 */
[----:B------:R-:W-:-:S07]  /*06a0*/  MOV R6, 0x6c0 ;  /* 0x000006c000067802 */ /* 0x000fce0000000f00 */
[----:B01----:R-:W-:Y:S05]  /*06b0*/  CALL.REL.NOINC `($__internal_0_$__cuda_sm20_rcp_rn_f32_slowpath) ;  /* 0x0000000000387944 */ /* 0x003fea0003c00000 */
[----:B------:R-:W-:Y:S05]  /*06c0*/  BRA `(.L_x_11) ;  /* 0x0000000000107947 */ /* 0x000fea0003800000 */
.L_x_10:
[----:B------:R-:W2:Y:S02]  /*06d0*/  MUFU.RCP R7, R0 ;  /* 0x0000000000077308 */ /* 0x000ea40000001000 */
[----:B--2---:R-:W-:-:S04]  /*06e0*/  FFMA R6, R0, R7, -1 ;  /* 0xbf80000000067423 */ /* 0x004fc80000000007 */
[----:B------:R-:W-:-:S04]  /*06f0*/  FADD.FTZ R6, -R6, -RZ ;  /* 0x800000ff06067221 */ /* 0x000fc80000010100 */
[----:B------:R-:W-:-:S07]  /*0700*/  FFMA R8, R7, R6, R7 ;  /* 0x0000000607087223 */ /* 0x000fce0000000007 */
.L_x_11:
[----:B0-2---:R-:W-:-:S04]  /*0710*/  IMAD R7, R3, UR7, R2 ;  /* 0x0000000703077c24 */ /* 0x005fc8000f8e0202 */
[----:B-1----:R-:W-:-:S05]  /*0720*/  IMAD.WIDE R6, R7, 0x4, R4 ;  /* 0x0000000407067825 */ /* 0x002fca00078e0204 */
[----:B------:R-:W2:Y:S01]  /*0730*/  LDG.E R9, desc[UR8][R6.64] ;  /* 0x0000000806097981 */ /* 0x000ea2000c1e1900 */
[----:B------:R-:W-:-:S04]  /*0740*/  IADD3 R2, PT, PT, R2, UR10, RZ ;  /* 0x0000000a02027c10 */ /* 0x000fc8000fffe0ff */
[----:B------:R-:W-:Y:S01]  /*0750*/  ISETP.GE.AND P0, PT, R2, R3, PT ;  /* 0x000000030200720c */ /* 0x000fe20003f06270 */
[----:B--2---:R-:W-:-:S05]  /*0760*/  FMUL R9, R8, R9 ;  /* 0x0000000908097220 */ /* 0x004fca0000400000 */
[----:B------:R2:W-:Y:S07]  /*0770*/  STG.E desc[UR8][R6.64], R9 ;  /* 0x0000000906007986 */ /* 0x0005ee000c101908 */
[----:B------:R-:W-:Y:S05]  /*0780*/  @!P0 BRA `(.L_x_11) ;  /* 0xfffffffc00e08947 */ /* 0x000fea000383ffff */
[----:B------:R-:W-:Y:S05]  /*0790*/  EXIT ;  /* 0x000000000000794d */ /* 0x000fea0003800000 */
        .weak           $__internal_0_$__cuda_sm20_rcp_rn_f32_slowpath
        .type           $__internal_0_$__cuda_sm20_rcp_rn_f32_slowpath,@function
        .size           $__internal_0_$__cuda_sm20_rcp_rn_f32_slowpath,(.L_x_20 - $__internal_0_$__cuda_sm20_rcp_rn_f32_slowpath)
$__internal_0_$__cuda_sm20_rcp_rn_f32_slowpath:
[----:B------:R-:W-:-:S05]  /*07a0*/  IMAD.SHL.U32 R7, R0, 0x2, RZ ;  /* 0x0000000200077824 */ /* 0x000fca00078e00ff */
[----:B------:R-:W-:-:S04]  /*07b0*/  SHF.R.U32.HI R7, RZ, 0x18, R7 ;  /* 0x00000018ff077819 */ /* 0x000fc80000011607 */
[----:B------:R-:W-:-:S13]  /*07c0*/  ISETP.NE.U32.AND P0, PT, R7, RZ, PT ;  /* 0x000000ff0700720c */ /* 0x000fda0003f05070 */
[----:B------:R-:W-:Y:S05]  /*07d0*/  @P0 BRA `(.L_x_12) ;  /* 0x00000000002c0947 */ /* 0x000fea0003800000 */
[----:B------:R-:W-:-:S05]  /*07e0*/  IMAD.SHL.U32 R7, R0, 0x2, RZ ;  /* 0x0000000200077824 */ /* 0x000fca00078e00ff */
[----:B------:R-:W-:-:S13]  /*07f0*/  ISETP.NE.AND P0, PT, R7, RZ, PT ;  /* 0x000000ff0700720c */ /* 0x000fda0003f05270 */
[----:B------:R2:W3:Y:S01]  /*0800*/  @!P0 MUFU.RCP R7, R0 ;  /* 0x0000000000078308 */ /* 0x0004e20000001000 */
[----:B------:R-:W-:Y:S05]  /*0810*/  @!P0 BRA `(.L_x_13) ;  /* 0x0000000000a48947 */ /* 0x000fea0003800000 */
[----:B------:R-:W-:-:S04]  /*0820*/  FFMA R8, R0, 1.84467440737095516160e+19, RZ ;  /* 0x5f80000000087823 */ /* 0x000fc800000000ff */
[----:B---3--:R-:W2:Y:S02]  /*0830*/  MUFU.RCP R7, R8 ;  /* 0x0000000800077308 */ /* 0x008ea40000001000 */
[----:B--2---:R-:W-:-:S04]  /*0840*/  FFMA R0, R8, R7, -1 ;  /* 0xbf80000008007423 */ /* 0x004fc80000000007 */
[----:B------:R-:W-:-:S04]  /*0850*/  FADD.FTZ R0, -R0, -RZ ;  /* 0x800000ff00007221 */ /* 0x000fc80000010100 */
[----:B------:R-:W-:-:S04]  /*0860*/  FFMA R0, R7, R0, R7 ;  /* 0x0000000007007223 */ /* 0x000fc80000000007 */
[----:B------:R-:W-:Y:S01]  /*0870*/  FFMA R7, R0, 1.84467440737095516160e+19, RZ ;  /* 0x5f80000000077823 */ /* 0x000fe200000000ff */
[----:B------:R-:W-:Y:S06]  /*0880*/  BRA `(.L_x_13) ;  /* 0x0000000000887947 */ /* 0x000fec0003800000 */
.L_x_12:
[----:B------:R-:W-:-:S05]  /*0890*/  VIADD R8, R7, 0xffffff03 ;  /* 0xffffff0307087836 */ /* 0x000fca0000000000 */
[----:B------:R-:W-:-:S13]  /*08a0*/  ISETP.GT.U32.AND P0, PT, R8, 0x1, PT ;  /* 0x000000010800780c */ /* 0x000fda0003f04070 */
[----:B------:R-:W-:Y:S05]  /*08b0*/  @P0 BRA `(.L_x_14) ;  /* 0x0000000000780947 */ /* 0x000fea0003800000 */
[----:B------:R-:W-:Y:S02]  /*08c0*/  LOP3.LUT R9, R0, 0x7fffff, RZ, 0xc0, !PT ;  /* 0x007fffff00097812 */ /* 0x000fe400078ec0ff */
[----:B------:R-:W-:Y:S02]  /*08d0*/  MOV R13, 0x3 ;  /* 0x00000003000d7802 */ /* 0x000fe40000000f00 */
[----:B------:R-:W-:Y:S02]  /*08e0*/  LOP3.LUT R9, R9, 0x3f800000, RZ, 0xfc, !PT ;  /* 0x3f80000009097812 */ /* 0x000fe400078efcff */
[----:B------:R-:W-:Y:S02]  /*08f0*/  SHF.L.U32 R14, R13, R8, RZ ;  /* 0x000000080d0e7219 */ /* 0x000fe400000006ff */
[----:B------:R-:W0:Y:S02]  /*0900*/  MUFU.RCP R10, R9 ;  /* 0x00000009000a7308 */ /* 0x000e240000001000 */
[----:B0-----:R-:W-:-:S04]  /*0910*/  FFMA R11, R9, R10, -1 ;  /* 0xbf800000090b7423 */ /* 0x001fc8000000000a */
[----:B------:R-:W-:-:S04]  /*0920*/  FADD.FTZ R11, -R11, -RZ ;  /* 0x800000ff0b0b7221 */ /* 0x000fc80000010100 */
[CCC-:B------:R-:W-:Y:S01]  /*0930*/  FFMA.RM R12, R10.reuse, R11.reuse, R10.reuse ;  /* 0x0000000b0a0c7223 */ /* 0x1c0fe2000000400a */
[----:B------:R-:W-:-:S04]  /*0940*/  FFMA.RP R11, R10, R11, R10 ;  /* 0x0000000b0a0b7223 */ /* 0x000fc8000000800a */
[C---:B------:R-:W-:Y:S02]  /*0950*/  LOP3.LUT R10, R12.reuse, 0x7fffff, RZ, 0xc0, !PT ;  /* 0x007fffff0c0a7812 */ /* 0x040fe400078ec0ff */
[----:B------:R-:W-:Y:S02]  /*0960*/  FSETP.NEU.FTZ.AND P0, PT, R12, R11, PT ;  /* 0x0000000b0c00720b */ /* 0x000fe40003f1d000 */
[----:B------:R-:W-:Y:S02]  /*0970*/  LOP3.LUT R11, R10, 0x800000, RZ, 0xfc, !PT ;  /* 0x008000000a0b7812 */ /* 0x000fe400078efcff */
[----:B------:R-:W-:Y:S02]  /*0980*/  SEL R10, RZ, 0xffffffff, !P0 ;  /* 0xffffffffff0a7807 */ /* 0x000fe40004000000 */
[----:B------:R-:W-:-:S03]  /*0990*/  LOP3.LUT R9, R14, R11, RZ, 0xc0, !PT ;  /* 0x0000000b0e097212 */ /* 0x000fc600078ec0ff */
[----:B------:R-:W-:Y:S01]  /*09a0*/  IMAD.MOV R10, RZ, RZ, -R10 ;  /* 0x000000ffff0a7224 */ /* 0x000fe200078e0a0a */
[----:B------:R-:W-:-:S04]  /*09b0*/  SHF.R.U32.HI R9, RZ, R8, R9 ;  /* 0x00000008ff097219 */ /* 0x000fc80000011609 */
[----:B------:R-:W-:Y:S02]  /*09c0*/  LOP3.LUT P1, RZ, R10, R8, R11, 0xf8, !PT ;  /* 0x000000080aff7212 */ /* 0x000fe4000782f80b */
[C---:B------:R-:W-:Y:S02]  /*09d0*/  LOP3.LUT P0, RZ, R9.reuse, 0x1, RZ, 0xc0, !PT ;  /* 0x0000000109ff7812 */ /* 0x040fe4000780c0ff */
[----:B------:R-:W-:-:S04]  /*09e0*/  LOP3.LUT P2, RZ, R9, 0x2, RZ, 0xc0, !PT ;  /* 0x0000000209ff7812 */ /* 0x000fc8000784c0ff */
[----:B------:R-:W-:Y:S02]  /*09f0*/  PLOP3.LUT P0, PT, P0, P1, P2, 0xe0, 0x0 ;  /* 0x000000000000781c */ /* 0x000fe40000703c20 */
[----:B------:R-:W-:Y:S02]  /*0a00*/  LOP3.LUT P1, RZ, R0, 0x7fffff, RZ, 0xc0, !PT ;  /* 0x007fffff00ff7812 */ /* 0x000fe4000782c0ff */
[----:B------:R-:W-:-:S05]  /*0a10*/  SEL R8, RZ, 0x1, !P0 ;  /* 0x00000001ff087807 */ /* 0x000fca0004000000 */
[----:B------:R-:W-:-:S05]  /*0a20*/  IMAD.MOV R8, RZ, RZ, -R8 ;  /* 0x000000ffff087224 */ /* 0x000fca00078e0a08 */
[----:B------:R-:W-:Y:S02]  /*0a30*/  ISETP.GE.AND P0, PT, R8, RZ, PT ;  /* 0x000000ff0800720c */ /* 0x000fe40003f06270 */
[----:B------:R-:W-:-:S04]  /*0a40*/  IADD3 R8, PT, PT, R7, -0xfc, RZ ;  /* 0xffffff0407087810 */ /* 0x000fc80007ffe0ff */
[----:B------:R-:W-:-:S07]  /*0a50*/  SHF.R.U32.HI R7, RZ, R8, R11 ;  /* 0x00000008ff077219 */ /* 0x000fce000001160b */
[----:B------:R-:W-:-:S04]  /*0a60*/  @!P0 VIADD R7, R7, 0x1 ;  /* 0x0000000107078836 */ /* 0x000fc80000000000 */
[----:B------:R-:W-:-:S05]  /*0a70*/  @!P1 IMAD.SHL.U32 R7, R7, 0x2, RZ ;  /* 0x0000000207079824 */ /* 0x000fca00078e00ff */
[----:B------:R-:W-:Y:S01]  /*0a80*/  LOP3.LUT R7, R7, 0x80000000, R0, 0xf8, !PT ;  /* 0x8000000007077812 */ /* 0x000fe200078ef800 */
[----:B------:R-:W-:Y:S06]  /*0a90*/  BRA `(.L_x_13) ;  /* 0x0000000000047947 */ /* 0x000fec0003800000 */
.L_x_14:
[----:B------:R0:W1:Y:S02]  /*0aa0*/  MUFU.RCP R7, R0 ;  /* 0x0000000000077308 */ /* 0x0000640000001000 */
.L_x_13:
[----:B-1-3--:R-:W-:Y:S01]  /*0ab0*/  MOV R8, R7 ;  /* 0x0000000700087202 */ /* 0x00afe20000000f00 */
[----:B------:R-:W-:-:S04]  /*0ac0*/  IMAD.MOV.U32 R7, RZ, RZ, 0x0 ;  /* 0x00000000ff077424 */ /* 0x000fc800078e00ff */
[----:B0-2---:R-:W-:Y:S05]  /*0ad0*/  RET.REL.NODEC R6 `(_Z18row_softmax_kernelPfiif) ;  /* 0xfffffff406487950 */ /* 0x005fea0003c3ffff */
.L_x_15:
[----:B------:R-:W-:-:S00]  /*0ae0*/  BRA `(.L_x_15) ;  /* 0xfffffffc00fc7947 */ /* 0x000fc0000383ffff */
[----:B------:R-:W-:-:S00]  /*0af0*/  NOP ;  /* 0x0000000000007918 */ /* 0x000fc00000000000 */
        /* <DEDUP_REMOVED lines=8> */
.L_x_20:


//--------------------- .text._Z28matrix_multiplication_kernelPKfS0_Pfiii --------------------------
	.section	.text._Z28matrix_multiplication_kernelPKfS0_Pfiii,"ax",@progbits
	.align	128
        .global         _Z28matrix_multiplication_kernelPKfS0_Pfiii
        .type           _Z28matrix_multiplication_kernelPKfS0_Pfiii,@function
        .size           _Z28matrix_multiplication_kernelPKfS0_Pfiii,(.L_x_22 - _Z28matrix_multiplication_kernelPKfS0_Pfiii)
        .other          _Z28matrix_multiplication_kernelPKfS0_Pfiii,@"STO_CUDA_ENTRY STV_DEFAULT"
_Z28matrix_multiplication_kernelPKfS0_Pfiii:
.text._Z28matrix_multiplication_kernelPKfS0_Pfiii:
[----:B------:R-:W-:Y:S01]  /*0000*/  LDC R1, c[0x0][0x37c] ;  /* 0x0000df00ff017b82 */ /* 0x000fe20000000800 */
[----:B------:R-:W0:Y:S01]  /*0010*/  S2R R12, SR_CTAID.Y ;  /* 0x00000000000c7919 */ /* 0x000e220000002600 */
[----:B------:R-:W1:Y:S01]  /*0020*/  LDCU UR10, c[0x0][0x39c] ;  /* 0x00007380ff0a77ac */ /* 0x000e620008000800 */
[----:B------:R-:W-:Y:S01]  /*0030*/  HFMA2 R23, -RZ, RZ, 0, 0 ;  /* 0x00000000ff177431 */ /* 0x000fe200000001ff */
[----:B------:R-:W0:Y:S01]  /*0040*/  S2R R0, SR_TID.Y ;  /* 0x0000000000007919 */ /* 0x000e220000002200 */
[----:B------:R-:W2:Y:S01]  /*0050*/  LDCU UR14, c[0x0][0x3a0] ;  /* 0x00007400ff0e77ac */ /* 0x000ea20008000800 */
[----:B------:R-:W3:Y:S01]  /*0060*/  S2R R5, SR_CTAID.X ;  /* 0x0000000000057919 */ /* 0x000ee20000002500 */
[----:B------:R-:W4:Y:S01]  /*0070*/  LDCU.64 UR8, c[0x0][0x358] ;  /* 0x00006b00ff0877ac */ /* 0x000f220008000a00 */
[----:B------:R-:W3:Y:S01]  /*0080*/  S2R R21, SR_TID.X ;  /* 0x0000000000157919 */ /* 0x000ee20000002100 */
[----:B-1----:R-:W-:Y:S01]  /*0090*/  UISETP.GE.AND UP0, UPT, UR10, 0x1, UPT ;  /* 0x000000010a00788c */ /* 0x002fe2000bf06270 */
[----:B0-----:R-:W-:-:S02]  /*00a0*/  LEA R12, R12, R0, 0x4 ;  /* 0x000000000c0c7211 */ /* 0x001fc400078e20ff */
[----:B---3--:R-:W-:-:S06]  /*00b0*/  LEA R13, R5, R21, 0x4 ;  /* 0x00000015050d7211 */ /* 0x008fcc00078e20ff */
[----:B--2-4-:R-:W-:Y:S05]  /*00c0*/  BRA.U !UP0, `(.L_x_16) ;  /* 0x0000000508387547 */ /* 0x014fea000b800000 */
[----:B------:R-:W0:Y:S01]  /*00d0*/  S2UR UR7, SR_CgaCtaId ;  /* 0x00000000000779c3 */ /* 0x000e220000008800 */
[----:B------:R-:W1:Y:S01]  /*00e0*/  LDCU UR11, c[0x0][0x3a0] ;  /* 0x00007400ff0b77ac */ /* 0x000e620008000800 */
[----:B------:R-:W-:Y:S01]  /*00f0*/  MOV R23, RZ ;  /* 0x000000ff00177202 */ /* 0x000fe20000000f00 */
[----:B------:R-:W-:Y:S01]  /*0100*/  IMAD R15, R12, UR10, R21 ;  /* 0x0000000a0c0f7c24 */ /* 0x000fe2000f8e0215 */
[----:B------:R-:W-:Y:S01]  /*0110*/  UMOV UR5, 0x400 ;  /* 0x0000040000057882 */ /* 0x000fe20000000000 */
[----:B------:R-:W-:-:S03]  /*0120*/  UIADD3 UR4, UPT, UPT, UR10, 0xf, URZ ;  /* 0x0000000f0a047890 */ /* 0x000fc6000fffe0ff */
[----:B------:R-:W2:Y:S01]  /*0130*/  LDC R16, c[0x0][0x3a0] ;  /* 0x0000e800ff107b82 */ /* 0x000ea20000000800 */
[----:B------:R-:W-:Y:S02]  /*0140*/  UIADD3 UR6, UPT, UPT, UR5, 0x400, URZ ;  /* 0x0000040005067890 */ /* 0x000fe4000fffe0ff */
[----:B------:R-:W-:Y:S01]  /*0150*/  USHF.R.U32.HI UR4, URZ, 0x4, UR4 ;  /* 0x00000004ff047899 */ /* 0x000fe20008011604 */
[----:B------:R-:W3:Y:S04]  /*0160*/  LDCU.64 UR12, c[0x0][0x398] ;  /* 0x00007300ff0c77ac */ /* 0x000ee80008000a00 */
[----:B------:R-:W4:Y:S01]  /*0170*/  LDC.64 R2, c[0x0][0x380] ;  /* 0x0000e000ff027b82 */ /* 0x000f220000000a00 */
[----:B------:R-:W-:Y:S01]  /*0180*/  UIADD3 UR4, UPT, UPT, -UR4, URZ, URZ ;  /* 0x000000ff04047290 */ /* 0x000fe2000fffe1ff */
[----:B-1----:R-:W-:Y:S01]  /*0190*/  IMAD R14, R0, UR11, R21 ;  /* 0x0000000b000e7c24 */ /* 0x002fe2000f8e0215 */
[----:B0-----:R-:W-:-:S04]  /*01a0*/  ULEA UR5, UR7, UR5, 0x18 ;  /* 0x0000000507057291 */ /* 0x001fc8000f8ec0ff */
[----:B------:R-:W-:Y:S01]  /*01b0*/  LEA R14, R5, R14, 0x4 ;  /* 0x0000000e050e7211 */ /* 0x000fe200078e20ff */
[----:B------:R-:W-:Y:S01]  /*01c0*/  ULEA UR6, UR7, UR6, 0x18 ;  /* 0x0000000607067291 */ /* 0x000fe2000f8ec0ff */
[----:B------:R-:W-:-:S05]  /*01d0*/  LEA R18, R0, UR5, 0x6 ;  /* 0x0000000500127c11 */ /* 0x000fca000f8e30ff */
[C---:B------:R-:W-:Y:S02]  /*01e0*/  LEA R19, R21.reuse, UR6, 0x2 ;  /* 0x0000000615137c11 */ /* 0x040fe4000f8e10ff */
[----:B------:R-:W-:Y:S02]  /*01f0*/  LEA R20, R21, R18, 0x2 ;  /* 0x0000001215147211 */ /* 0x000fe400078e10ff */
[----:B---3--:R-:W-:-:S07]  /*0200*/  LEA R17, R0, R19, 0x6 ;  /* 0x0000001300117211 */ /* 0x008fce00078e30ff */
.L_x_17:
[----:B------:R-:W-:Y:S01]  /*0210*/  ISETP.GE.AND P0, PT, R0, UR13, PT ;  /* 0x0000000d00007c0c */ /* 0x000fe2000bf06270 */
[----:B------:R-:W-:Y:S01]  /*0220*/  HFMA2 R22, -RZ, RZ, 0, 0 ;  /* 0x00000000ff167431 */ /* 0x000fe200000001ff */
[----:B------:R-:W-:Y:S01]  /*0230*/  ISETP.GE.AND P1, PT, R21, UR13, PT ;  /* 0x0000000d15007c0c */ /* 0x000fe2000bf26270 */
[----:B----4-:R-:W-:Y:S01]  /*0240*/  IMAD.WIDE R4, R15, 0x4, R2 ;  /* 0x000000040f047825 */ /* 0x010fe200078e0202 */
[----:B--2---:R-:W-:Y:S02]  /*0250*/  ISETP.GE.OR P0, PT, R13, R16, P0 ;  /* 0x000000100d00720c */ /* 0x004fe40000706670 */
[----:B------:R-:W-:Y:S02]  /*0260*/  ISETP.GE.OR P1, PT, R12, UR12, P1 ;  /* 0x0000000c0c007c0c */ /* 0x000fe40008f26670 */
[----:B------:R-:W-:-:S09]  /*0270*/  MOV R27, RZ ;  /* 0x000000ff001b7202 */ /* 0x000fd20000000f00 */
[----:B------:R-:W0:Y:S02]  /*0280*/  @!P0 LDC.64 R6, c[0x0][0x388] ;  /* 0x0000e200ff068b82 */ /* 0x000e240000000a00 */
[----:B------:R-:W2:Y:S01]  /*0290*/  @!P1 LDG.E R27, desc[UR8][R4.64] ;  /* 0x00000008041b9981 */ /* 0x000ea2000c1e1900 */
[----:B0-----:R-:W-:-:S05]  /*02a0*/  @!P0 IMAD.WIDE R6, R14, 0x4, R6 ;  /* 0x000000040e068825 */ /* 0x001fca00078e0206 */
[----:B------:R-:W3:Y:S01]  /*02b0*/  @!P0 LDG.E R22, desc[UR8][R6.64] ;  /* 0x0000000806168981 */ /* 0x000ee2000c1e1900 */
[----:B------:R-:W-:-:S04]  /*02c0*/  UIADD3 UR4, UPT, UPT, UR4, 0x1, URZ ;  /* 0x0000000104047890 */ /* 0x000fc8000fffe0ff */
[----:B------:R-:W-:Y:S01]  /*02d0*/  UISETP.NE.AND UP0, UPT, UR4, URZ, UPT ;  /* 0x000000ff0400728c */ /* 0x000fe2000bf05270 */
[----:B------:R-:W-:Y:S02]  /*02e0*/  IADD3 R0, PT, PT, R0, 0x10, RZ ;  /* 0x0000001000007810 */ /* 0x000fe40007ffe0ff */
[----:B------:R-:W-:Y:S02]  /*02f0*/  IADD3 R15, PT, PT, R15, 0x10, RZ ;  /* 0x000000100f0f7810 */ /* 0x000fe40007ffe0ff */
[----:B------:R-:W-:Y:S02]  /*0300*/  IADD3 R21, PT, PT, R21, 0x10, RZ ;  /* 0x0000001015157810 */ /* 0x000fe40007ffe0ff */
[----:B------:R-:W-:Y:S01]  /*0310*/  LEA R14, R16, R14, 0x4 ;  /* 0x0000000e100e7211 */ /* 0x000fe200078e20ff */
[----:B--2---:R-:W-:Y:S04]  /*0320*/  STS [R20], R27 ;  /* 0x0000001b14007388 */ /* 0x004fe80000000800 */
[----:B---3--:R-:W-:Y:S01]  /*0330*/  STS [R17], R22 ;  /* 0x0000001611007388 */ /* 0x008fe20000000800 */
[----:B------:R-:W-:Y:S06]  /*0340*/  BAR.SYNC.DEFER_BLOCKING 0x0 ;  /* 0x0000000000007b1d */ /* 0x000fec0000010000 */
[----:B------:R-:W-:Y:S04]  /*0350*/  LDS R26, [R19] ;  /* 0x00000000131a7984 */ /* 0x000fe80000000800 */
[----:B------:R-:W0:Y:S04]  /*0360*/  LDS.128 R8, [R18] ;  /* 0x0000000012087984 */ /* 0x000e280000000c00 */
[----:B------:R-:W1:Y:S04]  /*0370*/  LDS R29, [R19+0x40] ;  /* 0x00004000131d7984 */ /* 0x000e680000000800 */
[----:B------:R-:W2:Y:S04]  /*0380*/  LDS R25, [R19+0x80] ;  /* 0x0000800013197984 */ /* 0x000ea80000000800 */
[----:B------:R-:W3:Y:S04]  /*0390*/  LDS R24, [R19+0xc0] ;  /* 0x0000c00013187984 */ /* 0x000ee80000000800 */
[----:B------:R-:W-:Y:S04]  /*03a0*/  LDS.128 R4, [R18+0x10] ;  /* 0x0000100012047984 */ /* 0x000fe80000000c00 */
[----:B------:R-:W-:Y:S04]  /*03b0*/  LDS R22, [R19+0x140] ;  /* 0x0001400013167984 */ /* 0x000fe80000000800 */
[----:B------:R-:W-:Y:S01]  /*03c0*/  LDS R27, [R19+0x200] ;  /* 0x00020000131b7984 */ /* 0x000fe20000000800 */
[----:B0-----:R-:W-:-:S03]  /*03d0*/  FFMA R8, R8, R26, R23 ;  /* 0x0000001a08087223 */ /* 0x001fc60000000017 */
[----:B------:R-:W0:Y:S01]  /*03e0*/  LDS R23, [R19+0x100] ;  /* 0x0001000013177984 */ /* 0x000e220000000800 */
[----:B-1----:R-:W-:-:S03]  /*03f0*/  FFMA R8, R29, R9, R8 ;  /* 0x000000091d087223 */ /* 0x002fc60000000008 */
[----:B------:R-:W-:Y:S01]  /*0400*/  LDS R26, [R19+0x1c0] ;  /* 0x0001c000131a7984 */ /* 0x000fe20000000800 */
[----:B--2---:R-:W-:-:S03]  /*0410*/  FFMA R9, R25, R10, R8 ;  /* 0x0000000a19097223 */ /* 0x004fc60000000008 */
[----:B------:R-:W1:Y:S01]  /*0420*/  LDS R25, [R19+0x180] ;  /* 0x0001800013197984 */ /* 0x000e620000000800 */
[----:B---3--:R-:W-:-:S03]  /*0430*/  FFMA R9, R24, R11, R9 ;  /* 0x0000000b18097223 */ /* 0x008fc60000000009 */
[----:B------:R-:W-:Y:S01]  /*0440*/  LDS R24, [R19+0x240] ;  /* 0x0002400013187984 */ /* 0x000fe20000000800 */
[----:B0-----:R-:W-:-:S03]  /*0450*/  FFMA R23, R4, R23, R9 ;  /* 0x0000001704177223 */ /* 0x001fc60000000009 */
[----:B------:R-:W0:Y:S01]  /*0460*/  LDS.128 R8, [R18+0x20] ;  /* 0x0000200012087984 */ /* 0x000e220000000c00 */
[----:B------:R-:W-:-:S03]  /*0470*/  FFMA R22, R22, R5, R23 ;  /* 0x0000000516167223 */ /* 0x000fc60000000017 */
[----:B------:R-:W2:Y:S01]  /*0480*/  LDS R23, [R19+0x280] ;  /* 0x0002800013177984 */ /* 0x000ea20000000800 */
[----:B-1----:R-:W-:-:S03]  /*0490*/  FFMA R25, R25, R6, R22 ;  /* 0x0000000619197223 */ /* 0x002fc60000000016 */
[----:B------:R-:W1:Y:S01]  /*04a0*/  LDS R22, [R19+0x2c0] ;  /* 0x0002c00013167984 */ /* 0x000e620000000800 */
[----:B------:R-:W-:-:S03]  /*04b0*/  FFMA R7, R26, R7, R25 ;  /* 0x000000071a077223 */ /* 0x000fc60000000019 */
[----:B------:R-:W-:Y:S01]  /*04c0*/  LDS R25, [R19+0x300] ;  /* 0x0003000013197984 */ /* 0x000fe20000000800 */
[----:B0-----:R-:W-:-:S03]  /*04d0*/  FFMA R27, R8, R27, R7 ;  /* 0x0000001b081b7223 */ /* 0x001fc60000000007 */
[----:B------:R-:W0:Y:S01]  /*04e0*/  LDS.128 R4, [R18+0x30] ;  /* 0x0000300012047984 */ /* 0x000e220000000c00 */
[----:B------:R-:W-:-:S03]  /*04f0*/  FFMA R24, R24, R9, R27 ;  /* 0x0000000918187223 */ /* 0x000fc6000000001b */
[----:B------:R-:W3:Y:S04]  /*0500*/  LDS R27, [R19+0x340] ;  /* 0x00034000131b7984 */ /* 0x000ee80000000800 */
[----:B------:R-:W4:Y:S04]  /*0510*/  LDS R9, [R19+0x380] ;  /* 0x0003800013097984 */ /* 0x000f280000000800 */
[----:B------:R-:W5:Y:S01]  /*0520*/  LDS R8, [R19+0x3c0] ;  /* 0x0003c00013087984 */ /* 0x000f620000000800 */
[----:B--2---:R-:W-:-:S04]  /*0530*/  FFMA R23, R23, R10, R24 ;  /* 0x0000000a17177223 */ /* 0x004fc80000000018 */
[----:B-1----:R-:W-:-:S04]  /*0540*/  FFMA R11, R22, R11, R23 ;  /* 0x0000000b160b7223 */ /* 0x002fc80000000017 */
[----:B0-----:R-:W-:-:S04]  /*0550*/  FFMA R4, R4, R25, R11 ;  /* 0x0000001904047223 */ /* 0x001fc8000000000b */
[----:B---3--:R-:W-:-:S04]  /*0560*/  FFMA R4, R27, R5, R4 ;  /* 0x000000051b047223 */ /* 0x008fc80000000004 */
[----:B----4-:R-:W-:-:S04]  /*0570*/  FFMA R9, R9, R6, R4 ;  /* 0x0000000609097223 */ /* 0x010fc80000000004 */
[----:B-----5:R-:W-:Y:S01]  /*0580*/  FFMA R23, R8, R7, R9 ;  /* 0x0000000708177223 */ /* 0x020fe20000000009 */
[----:B------:R-:W-:Y:S06]  /*0590*/  BAR.SYNC.DEFER_BLOCKING 0x0 ;  /* 0x0000000000007b1d */ /* 0x000fec0000010000 */
[----:B------:R-:W-:Y:S05]  /*05a0*/  BRA.U UP0, `(.L_x_17) ;  /* 0xfffffffd00187547 */ /* 0x000fea000b83ffff */
.L_x_16:
[----:B------:R-:W0:Y:S01]  /*05b0*/  LDCU UR4, c[0x0][0x398] ;  /* 0x00007300ff0477ac */ /* 0x000e220008000800 */
[----:B------:R-:W-:-:S04]  /*05c0*/  ISETP.GE.AND P0, PT, R13, UR14, PT ;  /* 0x0000000e0d007c0c */ /* 0x000fc8000bf06270 */
[----:B0-----:R-:W-:-:S13]  /*05d0*/  ISETP.GE.OR P0, PT, R12, UR4, P0 ;  /* 0x000000040c007c0c */ /* 0x001fda0008706670 */
[----:B------:R-:W-:Y:S05]  /*05e0*/  @P0 EXIT ;  /* 0x000000000000094d */ /* 0x000fea0003800000 */
[----:B------:R-:W0:Y:S01]  /*05f0*/  LDC.64 R2, c[0x0][0x390] ;  /* 0x0000e400ff027b82 */ /* 0x000e220000000a00 */
[----:B------:R-:W-:-:S04]  /*0600*/  IMAD R13, R12, UR14, R13 ;  /* 0x0000000e0c0d7c24 */ /* 0x000fc8000f8e020d */
[----:B0-----:R-:W-:-:S05]  /*0610*/  IMAD.WIDE R2, R13, 0x4, R2 ;  /* 0x000000040d027825 */ /* 0x001fca00078e0202 */
[----:B------:R-:W-:Y:S01]  /*0620*/  STG.E desc[UR8][R2.64], R23 ;  /* 0x0000001702007986 */ /* 0x000fe2000c101908 */
[----:B------:R-:W-:Y:S05]  /*0630*/  EXIT ;  /* 0x000000000000794d */ /* 0x000fea0003800000 */
.L_x_18:
        /* <DEDUP_REMOVED lines=12> */
.L_x_22:


//--------------------- .text._Z23matrix_transpose_kernelPKfPfii --------------------------
	.section	.text._Z23matrix_transpose_kernelPKfPfii,"ax",@progbits
	.align	128
        .global         _Z23matrix_transpose_kernelPKfPfii
        .type           _Z23matrix_transpose_kernelPKfPfii,@function
        .size           _Z23matrix_transpose_kernelPKfPfii,(.L_x_23 - _Z23matrix_transpose_kernelPKfPfii)
        .other          _Z23matrix_transpose_kernelPKfPfii,@"STO_CUDA_ENTRY STV_DEFAULT"
_Z23matrix_transpose_kernelPKfPfii:
.text._Z23matrix_transpose_kernelPKfPfii:
[----:B------:R-:W-:Y:S01]  /*0000*/  LDC R1, c[0x0][0x37c] ;  /* 0x0000df00ff017b82 */ /* 0x000fe20000000800 */
[----:B------:R-:W0:Y:S07]  /*0010*/  S2R R2, SR_TID.X ;  /* 0x0000000000027919 */ /* 0x000e2e0000002100 */
[----:B------:R-:W1:Y:S01]  /*0020*/  LDC R0, c[0x0][0x364] ;  /* 0x0000d900ff007b82 */ /* 0x000e620000000800 */
[----:B------:R-:W2:Y:S01]  /*0030*/  LDCU.64 UR6, c[0x0][0x390] ;  /* 0x00007200ff0677ac */ /* 0x000ea20008000a00 */
[----:B------:R-:W1:Y:S06]  /*0040*/  S2R R3, SR_TID.Y ;  /* 0x0000000000037919 */ /* 0x000e6c0000002200 */
[----:B------:R-:W0:Y:S08]  /*0050*/  S2UR UR5, SR_CTAID.X ;  /* 0x00000000000579c3 */ /* 0x000e300000002500 */
[----:B------:R-:W0:Y:S08]  /*0060*/  LDC R7, c[0x0][0x360] ;  /* 0x0000d800ff077b82 */ /* 0x000e300000000800 */
[----:B------:R-:W1:Y:S01]  /*0070*/  S2UR UR4, SR_CTAID.Y ;  /* 0x00000000000479c3 */ /* 0x000e620000002600 */
[----:B0-----:R-:W-:-:S05]  /*0080*/  IMAD R7, R7, UR5, R2 ;  /* 0x0000000507077c24 */ /* 0x001fca000f8e0202 */
[----:B--2---:R-:W-:Y:S01]  /*0090*/  ISETP.GE.AND P0, PT, R7, UR7, PT ;  /* 0x0000000707007c0c */ /* 0x004fe2000bf06270 */
[----:B-1----:R-:W-:-:S05]  /*00a0*/  IMAD R0, R0, UR4, R3 ;  /* 0x0000000400007c24 */ /* 0x002fca000f8e0203 */
[----:B------:R-:W-:-:S13]  /*00b0*/  ISETP.GE.OR P0, PT, R0, UR6, P0 ;  /* 0x0000000600007c0c */ /* 0x000fda0008706670 */
[----:B------:R-:W-:Y:S05]  /*00c0*/  @P0 EXIT ;  /* 0x000000000000094d */ /* 0x000fea0003800000 */
[----:B------:R-:W0:Y:S01]  /*00d0*/  LDC.64 R2, c[0x0][0x380] ;  /* 0x0000e000ff027b82 */ /* 0x000e220000000a00 */
[----:B------:R-:W1:Y:S01]  /*00e0*/  LDCU.64 UR4, c[0x0][0x358] ;  /* 0x00006b00ff0477ac */ /* 0x000e620008000a00 */
[----:B------:R-:W-:-:S04]  /*00f0*/  IMAD R5, R0, UR7, R7 ;  /* 0x0000000700057c24 */ /* 0x000fc8000f8e0207 */
[----:B0-----:R-:W-:Y:S02]  /*0100*/  IMAD.WIDE R2, R5, 0x4, R2 ;  /* 0x0000000405027825 */ /* 0x001fe400078e0202 */
[----:B------:R-:W0:Y:S04]  /*0110*/  LDC.64 R4, c[0x0][0x388] ;  /* 0x0000e200ff047b82 */ /* 0x000e280000000a00 */
[----:B-1----:R-:W2:Y:S01]  /*0120*/  LDG.E R3, desc[UR4][R2.64] ;  /* 0x0000000402037981 */ /* 0x002ea2000c1e1900 */
[----:B------:R-:W-:-:S04]  /*0130*/  IMAD R7, R7, UR6, R0 ;  /* 0x0000000607077c24 */ /* 0x000fc8000f8e0200 */
[----:B0-----:R-:W-:-:S05]  /*0140*/  IMAD.WIDE R4, R7, 0x4, R4 ;  /* 0x0000000407047825 */ /* 0x001fca00078e0204 */
[----:B--2---:R-:W-:Y:S01]  /*0150*/  STG.E desc[UR4][R4.64], R3 ;  /* 0x0000000304007986 */ /* 0x004fe2000c101904 */
[----:B------:R-:W-:Y:S05]  /*0160*/  EXIT ;  /* 0x000000000000794d */ /* 0x000fea0003800000 */
.L_x_19:
        /* <DEDUP_REMOVED lines=9> */
.L_x_23:


//--------------------- .nv.shared._Z18row_softmax_kernelPfiif --------------------------
	.section	.nv.shared._Z18row_softmax_kernelPfiif,"aw",@nobits
	.sectionflags	@""
	.align	4
.nv.shared._Z18row_softmax_kernelPfiif:
	.zero		3072


//--------------------- .nv.shared.reserved.0     --------------------------
	.section	.nv.shared.reserved.0,"aw",@nobits
	.weak		__nv_reservedSMEM_offset_0_alias
	.size		__nv_reservedSMEM_offset_0_alias, 0, 64
	.other		__nv_reservedSMEM_offset_0_alias,@"STO_CUDA_RESERVED_SHARED STV_DEFAULT"
__nv_reservedSMEM_offset_0_alias:
	.zero		0
	.zero		64


//--------------------- .nv.shared._Z28matrix_multiplication_kernelPKfS0_Pfiii --------------------------
	.section	.nv.shared._Z28matrix_multiplication_kernelPKfS0_Pfiii,"aw",@nobits
	.sectionflags	@""
	.align	4
.nv.shared._Z28matrix_multiplication_kernelPKfS0_Pfiii:
	.zero		3072


//--------------------- .nv.constant0._Z18row_softmax_kernelPfiif --------------------------
	.section	.nv.constant0._Z18row_softmax_kernelPfiif,"a",@progbits
	.sectionflags	@""
	.align	4
.nv.constant0._Z18row_softmax_kernelPfiif:
	.zero		916


//--------------------- .nv.constant0._Z28matrix_multiplication_kernelPKfS0_Pfiii --------------------------
	.section	.nv.constant0._Z28matrix_multiplication_kernelPKfS0_Pfiii,"a",@progbits
	.sectionflags	@""
	.align	4
.nv.constant0._Z28matrix_multiplication_kernelPKfS0_Pfiii:
	.zero		932


//--------------------- .nv.constant0._Z23matrix_transpose_kernelPKfPfii --------------------------
	.section	.nv.constant0._Z23matrix_transpose_kernelPKfPfii,"a",@progbits
	.sectionflags	@""
	.align	4
.nv.constant0._Z23matrix_transpose_kernelPKfPfii:
	.zero		920


//--------------------- SYMBOLS --------------------------

	.type		.nv.reservedSmem.offset0,@object
	.size		.nv.reservedSmem.offset0,0x4
	.type		.nv.reservedSmem.cap,@object
	.size		.nv.reservedSmem.cap,0x4
